//
// Generated by NVIDIA NVVM Compiler
//
// Compiler Build ID: CL-36424714
// Cuda compilation tools, release 13.0, V13.0.88
// Based on NVVM 20.0.0
//

.version 9.0
.target sm_100
.address_size 64

	// .globl	_Z9transposePfS_iiii

.visible .entry _Z9transposePfS_iiii(
	.param .u64 .ptr .align 1 _Z9transposePfS_iiii_param_0,
	.param .u64 .ptr .align 1 _Z9transposePfS_iiii_param_1,
	.param .u32 _Z9transposePfS_iiii_param_2,
	.param .u32 _Z9transposePfS_iiii_param_3,
	.param .u32 _Z9transposePfS_iiii_param_4,
	.param .u32 _Z9transposePfS_iiii_param_5
)
{
	.reg .pred 	%p<15>;
	.reg .b32 	%r<135>;
	.reg .b32 	%f<16>;
	.reg .b64 	%rd<65>;

	ld.param.u64 	%rd3, [_Z9transposePfS_iiii_param_0];
	ld.param.u64 	%rd4, [_Z9transposePfS_iiii_param_1];
	ld.param.u32 	%r52, [_Z9transposePfS_iiii_param_2];
	ld.param.u32 	%r56, [_Z9transposePfS_iiii_param_3];
	ld.param.u32 	%r54, [_Z9transposePfS_iiii_param_4];
	ld.param.u32 	%r55, [_Z9transposePfS_iiii_param_5];
	cvta.to.global.u64 	%rd1, %rd3;
	cvta.to.global.u64 	%rd2, %rd4;
	mov.u32 	%r57, %ntid.x;
	mov.u32 	%r58, %ctaid.x;
	mov.u32 	%r59, %tid.x;
	mad.lo.s32 	%r1, %r57, %r58, %r59;
	mov.u32 	%r60, %ntid.y;
	mov.u32 	%r61, %ctaid.y;
	mov.u32 	%r62, %tid.y;
	mad.lo.s32 	%r63, %r60, %r61, %r62;
	setp.ge.u32 	%p1, %r1, %r52;
	setp.ge.u32 	%p2, %r63, %r56;
	or.pred  	%p3, %p1, %p2;
	setp.lt.s32 	%p4, %r54, 1;
	or.pred  	%p5, %p3, %p4;
	@%p5 bra 	$L__BB0_15;
	setp.lt.s32 	%p6, %r55, 1;
	@%p6 bra 	$L__BB0_15;
	and.b32  	%r3, %r55, 7;
	and.b32  	%r4, %r55, 3;
	and.b32  	%r5, %r55, 2147483640;
	and.b32  	%r6, %r55, 1;
	neg.s32 	%r7, %r5;
	mul.lo.s32 	%r65, %r54, %r56;
	mul.lo.s32 	%r66, %r65, %r52;
	shl.b32 	%r8, %r66, 3;
	shl.b32 	%r9, %r54, 1;
	mul.lo.s32 	%r10, %r54, 3;
	shl.b32 	%r11, %r54, 2;
	mul.lo.s32 	%r12, %r54, 5;
	mul.lo.s32 	%r13, %r54, 7;
	mad.lo.s32 	%r67, %r56, %r1, %r63;
	mul.lo.s32 	%r14, %r67, %r54;
	mov.b32 	%r121, 0;
$L__BB0_3:
	setp.lt.u32 	%p7, %r55, 8;
	add.s32 	%r69, %r121, %r14;
	mul.lo.s32 	%r16, %r69, %r55;
	mov.b32 	%r133, 0;
	@%p7 bra 	$L__BB0_6;
	add.s32 	%r70, %r54, %r121;
	mad.lo.s32 	%r71, %r56, %r70, %r63;
	mad.lo.s32 	%r130, %r52, %r71, %r1;
	add.s32 	%r72, %r9, %r121;
	mad.lo.s32 	%r73, %r56, %r72, %r63;
	mad.lo.s32 	%r129, %r52, %r73, %r1;
	add.s32 	%r74, %r10, %r121;
	mad.lo.s32 	%r75, %r56, %r74, %r63;
	mad.lo.s32 	%r128, %r52, %r75, %r1;
	add.s32 	%r76, %r11, %r121;
	mad.lo.s32 	%r77, %r56, %r76, %r63;
	mad.lo.s32 	%r127, %r52, %r77, %r1;
	add.s32 	%r78, %r12, %r121;
	mad.lo.s32 	%r79, %r56, %r78, %r63;
	mad.lo.s32 	%r126, %r52, %r79, %r1;
	mad.lo.s32 	%r80, %r54, 6, %r121;
	mad.lo.s32 	%r81, %r56, %r80, %r63;
	mad.lo.s32 	%r125, %r52, %r81, %r1;
	add.s32 	%r82, %r13, %r121;
	mad.lo.s32 	%r83, %r56, %r82, %r63;
	mad.lo.s32 	%r124, %r52, %r83, %r1;
	mad.lo.s32 	%r84, %r56, %r121, %r63;
	mad.lo.s32 	%r123, %r52, %r84, %r1;
	add.s32 	%r122, %r16, 3;
	mov.u32 	%r131, %r7;
$L__BB0_5:
	.pragma "nounroll";
	add.s32 	%r85, %r122, -3;
	mul.wide.u32 	%rd5, %r85, 4;
	add.s64 	%rd6, %rd2, %rd5;
	ld.global.f32 	%f1, [%rd6];
	mul.wide.u32 	%rd7, %r123, 4;
	add.s64 	%rd8, %rd1, %rd7;
	st.global.f32 	[%rd8], %f1;
	add.s32 	%r86, %r122, -2;
	mul.wide.u32 	%rd9, %r86, 4;
	add.s64 	%rd10, %rd2, %rd9;
	ld.global.f32 	%f2, [%rd10];
	mul.wide.u32 	%rd11, %r130, 4;
	add.s64 	%rd12, %rd1, %rd11;
	st.global.f32 	[%rd12], %f2;
	add.s32 	%r87, %r122, -1;
	mul.wide.u32 	%rd13, %r87, 4;
	add.s64 	%rd14, %rd2, %rd13;
	ld.global.f32 	%f3, [%rd14];
	mul.wide.u32 	%rd15, %r129, 4;
	add.s64 	%rd16, %rd1, %rd15;
	st.global.f32 	[%rd16], %f3;
	add.s32 	%r88, %r122, 4;
	mul.wide.u32 	%rd17, %r122, 4;
	add.s64 	%rd18, %rd2, %rd17;
	ld.global.f32 	%f4, [%rd18];
	mul.wide.u32 	%rd19, %r128, 4;
	add.s64 	%rd20, %rd1, %rd19;
	st.global.f32 	[%rd20], %f4;
	add.s32 	%r89, %r122, 1;
	mul.wide.u32 	%rd21, %r89, 4;
	add.s64 	%rd22, %rd2, %rd21;
	ld.global.f32 	%f5, [%rd22];
	mul.wide.u32 	%rd23, %r127, 4;
	add.s64 	%rd24, %rd1, %rd23;
	st.global.f32 	[%rd24], %f5;
	add.s32 	%r90, %r122, 2;
	mul.wide.u32 	%rd25, %r90, 4;
	add.s64 	%rd26, %rd2, %rd25;
	ld.global.f32 	%f6, [%rd26];
	mul.wide.u32 	%rd27, %r126, 4;
	add.s64 	%rd28, %rd1, %rd27;
	st.global.f32 	[%rd28], %f6;
	add.s32 	%r91, %r122, 3;
	mul.wide.u32 	%rd29, %r91, 4;
	add.s64 	%rd30, %rd2, %rd29;
	ld.global.f32 	%f7, [%rd30];
	mul.wide.u32 	%rd31, %r125, 4;
	add.s64 	%rd32, %rd1, %rd31;
	st.global.f32 	[%rd32], %f7;
	mul.wide.u32 	%rd33, %r88, 4;
	add.s64 	%rd34, %rd2, %rd33;
	ld.global.f32 	%f8, [%rd34];
	mul.wide.u32 	%rd35, %r124, 4;
	add.s64 	%rd36, %rd1, %rd35;
	st.global.f32 	[%rd36], %f8;
	add.s32 	%r131, %r131, 8;
	add.s32 	%r130, %r130, %r8;
	add.s32 	%r129, %r129, %r8;
	add.s32 	%r128, %r128, %r8;
	add.s32 	%r127, %r127, %r8;
	add.s32 	%r126, %r126, %r8;
	add.s32 	%r125, %r125, %r8;
	add.s32 	%r124, %r124, %r8;
	add.s32 	%r123, %r123, %r8;
	add.s32 	%r122, %r122, 8;
	setp.ne.s32 	%p8, %r131, 0;
	mov.u32 	%r133, %r5;
	@%p8 bra 	$L__BB0_5;
$L__BB0_6:
	setp.eq.s32 	%p9, %r3, 0;
	@%p9 bra 	$L__BB0_14;
	add.s32 	%r92, %r3, -1;
	setp.lt.u32 	%p10, %r92, 3;
	@%p10 bra 	$L__BB0_9;
	add.s32 	%r93, %r16, %r133;
	mad.lo.s32 	%r94, %r133, %r54, %r121;
	mad.lo.s32 	%r95, %r94, %r56, %r63;
	mad.lo.s32 	%r96, %r95, %r52, %r1;
	mul.wide.u32 	%rd37, %r93, 4;
	add.s64 	%rd38, %rd2, %rd37;
	ld.global.f32 	%f9, [%rd38];
	mul.wide.u32 	%rd39, %r96, 4;
	add.s64 	%rd40, %rd1, %rd39;
	st.global.f32 	[%rd40], %f9;
	add.s32 	%r97, %r93, 1;
	add.s32 	%r98, %r94, %r54;
	mad.lo.s32 	%r99, %r98, %r56, %r63;
	mad.lo.s32 	%r100, %r99, %r52, %r1;
	mul.wide.u32 	%rd41, %r97, 4;
	add.s64 	%rd42, %rd2, %rd41;
	ld.global.f32 	%f10, [%rd42];
	mul.wide.u32 	%rd43, %r100, 4;
	add.s64 	%rd44, %rd1, %rd43;
	st.global.f32 	[%rd44], %f10;
	add.s32 	%r101, %r93, 2;
	add.s32 	%r102, %r98, %r54;
	mad.lo.s32 	%r103, %r102, %r56, %r63;
	mad.lo.s32 	%r104, %r103, %r52, %r1;
	mul.wide.u32 	%rd45, %r101, 4;
	add.s64 	%rd46, %rd2, %rd45;
	ld.global.f32 	%f11, [%rd46];
	mul.wide.u32 	%rd47, %r104, 4;
	add.s64 	%rd48, %rd1, %rd47;
	st.global.f32 	[%rd48], %f11;
	add.s32 	%r105, %r93, 3;
	add.s32 	%r106, %r102, %r54;
	mad.lo.s32 	%r107, %r106, %r56, %r63;
	mad.lo.s32 	%r108, %r107, %r52, %r1;
	mul.wide.u32 	%rd49, %r105, 4;
	add.s64 	%rd50, %rd2, %rd49;
	ld.global.f32 	%f12, [%rd50];
	mul.wide.u32 	%rd51, %r108, 4;
	add.s64 	%rd52, %rd1, %rd51;
	st.global.f32 	[%rd52], %f12;
	add.s32 	%r133, %r133, 4;
$L__BB0_9:
	setp.eq.s32 	%p11, %r4, 0;
	@%p11 bra 	$L__BB0_14;
	setp.eq.s32 	%p12, %r4, 1;
	@%p12 bra 	$L__BB0_12;
	add.s32 	%r109, %r16, %r133;
	mad.lo.s32 	%r110, %r133, %r54, %r121;
	mad.lo.s32 	%r111, %r110, %r56, %r63;
	mad.lo.s32 	%r112, %r111, %r52, %r1;
	mul.wide.u32 	%rd53, %r109, 4;
	add.s64 	%rd54, %rd2, %rd53;
	ld.global.f32 	%f13, [%rd54];
	mul.wide.u32 	%rd55, %r112, 4;
	add.s64 	%rd56, %rd1, %rd55;
	st.global.f32 	[%rd56], %f13;
	add.s32 	%r113, %r109, 1;
	add.s32 	%r114, %r110, %r54;
	mad.lo.s32 	%r115, %r114, %r56, %r63;
	mad.lo.s32 	%r116, %r115, %r52, %r1;
	mul.wide.u32 	%rd57, %r113, 4;
	add.s64 	%rd58, %rd2, %rd57;
	ld.global.f32 	%f14, [%rd58];
	mul.wide.u32 	%rd59, %r116, 4;
	add.s64 	%rd60, %rd1, %rd59;
	st.global.f32 	[%rd60], %f14;
	add.s32 	%r133, %r133, 2;
$L__BB0_12:
	setp.eq.s32 	%p13, %r6, 0;
	@%p13 bra 	$L__BB0_14;
	add.s32 	%r117, %r16, %r133;
	mad.lo.s32 	%r118, %r133, %r54, %r121;
	mad.lo.s32 	%r119, %r118, %r56, %r63;
	mad.lo.s32 	%r120, %r119, %r52, %r1;
	mul.wide.u32 	%rd61, %r117, 4;
	add.s64 	%rd62, %rd2, %rd61;
	ld.global.f32 	%f15, [%rd62];
	mul.wide.u32 	%rd63, %r120, 4;
	add.s64 	%rd64, %rd1, %rd63;
	st.global.f32 	[%rd64], %f15;
$L__BB0_14:
	add.s32 	%r121, %r121, 1;
	setp.ne.s32 	%p14, %r121, %r54;
	@%p14 bra 	$L__BB0_3;
$L__BB0_15:
	ret;

}


// ===== COMPILED SASS (sm_100) =====

	.target	sm_100

	.elftype	@"ET_EXEC"


//--------------------- .note.nv.tkinfo           --------------------------
	.section	.note.nv.tkinfo,"",@"SHT_NOTE"
	.sectionflags	@"SHF_NOTE_NV_TKINFO"
	.tkinfo
        /*0018*/ 	.word	0x00000002
        /*0030*/ 	.string	""
        /*0030*/ 	.string	"ptxas"
        /*0030*/ 	.string	"Cuda compilation tools, release 13.0, V13.0.88"
        /*0030*/ 	.string	"Build cuda_13.0.r13.0/compiler.36424714_0"
        /*0030*/ 	.string	"-arch sm_100 -m 64 "



//--------------------- .note.nv.cuinfo           --------------------------
	.section	.note.nv.cuinfo,"",@"SHT_NOTE"
	.sectionflags	@"SHF_NOTE_NV_CUINFO"
        /*0018*/ 	.short	0x0002
        /*001a*/ 	.short	0x0064
        /*001c*/ 	.short	0x0082
	.zero		2


//--------------------- .nv.info                  --------------------------
	.section	.nv.info,"",@"SHT_CUDA_INFO"
	.align	4


	//----- nvinfo : EIATTR_REGCOUNT
	.align		4
        /*0000*/ 	.byte	0x04, 0x2f
        /*0002*/ 	.short	(.L_1 - .L_0)
	.align		4
.L_0:
        /*0004*/ 	.word	index@(_Z9transposePfS_iiii)
        /*0008*/ 	.word	0x00000020


	//----- nvinfo : EIATTR_FRAME_SIZE
	.align		4
.L_1:
        /*000c*/ 	.byte	0x04, 0x11
        /*000e*/ 	.short	(.L_3 - .L_2)
	.align		4
.L_2:
        /*0010*/ 	.word	index@(_Z9transposePfS_iiii)
        /*0014*/ 	.word	0x00000000


	//----- nvinfo : EIATTR_MIN_STACK_SIZE
	.align		4
.L_3:
        /*0018*/ 	.byte	0x04, 0x12
        /*001a*/ 	.short	(.L_5 - .L_4)
	.align		4
.L_4:
        /*001c*/ 	.word	index@(_Z9transposePfS_iiii)
        /*0020*/ 	.word	0x00000000
.L_5:


//--------------------- .nv.compat                --------------------------
	.section	.nv.compat,"",@"SHT_CUDA_COMPAT_INFO"
	.align	4
        /*0000*/ 	.byte	0x02, 0x09, 0x00, 0x00, 0x02, 0x02, 0x01, 0x00, 0x02, 0x05, 0x05, 0x00, 0x03, 0x07, 0x01, 0x01
        /*0010*/ 	.byte	0x02, 0x03, 0x00, 0x00, 0x02, 0x06, 0x01, 0x00, 0x04, 0x0b, 0x08, 0x00, 0x09, 0x00, 0x00, 0x00
        /*0020*/ 	.byte	0x00, 0x00, 0x00, 0x00


//--------------------- .nv.info._Z9transposePfS_iiii --------------------------
	.section	.nv.info._Z9transposePfS_iiii,"",@"SHT_CUDA_INFO"
	.sectionflags	@""
	.align	4


	//----- nvinfo : EIATTR_CUDA_API_VERSION
	.align		4
        /*0000*/ 	.byte	0x04, 0x37
        /*0002*/ 	.short	(.L_7 - .L_6)
.L_6:
        /*0004*/ 	.word	0x00000082


	//----- nvinfo : EIATTR_KPARAM_INFO
	.align		4
.L_7:
        /*0008*/ 	.byte	0x04, 0x17
        /*000a*/ 	.short	(.L_9 - .L_8)
.L_8:
        /*000c*/ 	.word	0x00000000
        /*0010*/ 	.short	0x0005
        /*0012*/ 	.short	0x001c
        /*0014*/ 	.byte	0x00, 0xf0, 0x11, 0x00


	//----- nvinfo : EIATTR_KPARAM_INFO
	.align		4
.L_9:
        /*0018*/ 	.byte	0x04, 0x17
        /*001a*/ 	.short	(.L_11 - .L_10)
.L_10:
        /*001c*/ 	.word	0x00000000
        /*0020*/ 	.short	0x0004
        /*0022*/ 	.short	0x0018
        /*0024*/ 	.byte	0x00, 0xf0, 0x11, 0x00


	//----- nvinfo : EIATTR_KPARAM_INFO
	.align		4
.L_11:
        /*0028*/ 	.byte	0x04, 0x17
        /*002a*/ 	.short	(.L_13 - .L_12)
.L_12:
        /*002c*/ 	.word	0x00000000
        /*0030*/ 	.short	0x0003
        /*0032*/ 	.short	0x0014
        /*0034*/ 	.byte	0x00, 0xf0, 0x11, 0x00


	//----- nvinfo : EIATTR_KPARAM_INFO
	.align		4
.L_13:
        /*0038*/ 	.byte	0x04, 0x17
        /*003a*/ 	.short	(.L_15 - .L_14)
.L_14:
        /*003c*/ 	.word	0x00000000
        /*0040*/ 	.short	0x0002
        /*0042*/ 	.short	0x0010
        /*0044*/ 	.byte	0x00, 0xf0, 0x11, 0x00


	//----- nvinfo : EIATTR_KPARAM_INFO
	.align		4
.L_15:
        /*0048*/ 	.byte	0x04, 0x17
        /*004a*/ 	.short	(.L_17 - .L_16)
.L_16:
        /*004c*/ 	.word	0x00000000
        /*0050*/ 	.short	0x0001
        /*0052*/ 	.short	0x0008
        /*0054*/ 	.byte	0x00, 0xf5, 0x21, 0x00


	//----- nvinfo : EIATTR_KPARAM_INFO
	.align		4
.L_17:
        /*0058*/ 	.byte	0x04, 0x17
        /*005a*/ 	.short	(.L_19 - .L_18)
.L_18:
        /*005c*/ 	.word	0x00000000
        /*0060*/ 	.short	0x0000
        /*0062*/ 	.short	0x0000
        /*0064*/ 	.byte	0x00, 0xf5, 0x21, 0x00


	//----- nvinfo : EIATTR_SPARSE_MMA_MASK
	.align		4
.L_19:
        /*0068*/ 	.byte	0x03, 0x50
        /*006a*/ 	.short	0x0000


	//----- nvinfo : EIATTR_MAXREG_COUNT
	.align		4
        /*006c*/ 	.byte	0x03, 0x1b
        /*006e*/ 	.short	0x00ff


	//----- nvinfo : EIATTR_MERCURY_ISA_VERSION
	.align		4
        /*0070*/ 	.byte	0x03, 0x5f
        /*0072*/ 	.short	0x0101


	//----- nvinfo : EIATTR_VRC_CTA_INIT_COUNT
	.align		4
        /*0074*/ 	.byte	0x02, 0x4a
	.zero		1
	.zero		1


	//----- nvinfo : EIATTR_EXIT_INSTR_OFFSETS
	.align		4
        /*0078*/ 	.byte	0x04, 0x1c
        /*007a*/ 	.short	(.L_21 - .L_20)


	//   ....[0]....
.L_20:
        /*007c*/ 	.word	0x000000e0


	//   ....[1]....
        /*0080*/ 	.word	0x00000120


	//   ....[2]....
        /*0084*/ 	.word	0x00000d20


	//----- nvinfo : EIATTR_CBANK_PARAM_SIZE
	.align		4
.L_21:
        /*0088*/ 	.byte	0x03, 0x19
        /*008a*/ 	.short	0x0020


	//----- nvinfo : EIATTR_PARAM_CBANK
	.align		4
        /*008c*/ 	.byte	0x04, 0x0a
        /*008e*/ 	.short	(.L_23 - .L_22)
	.align		4
.L_22:
        /*0090*/ 	.word	index@(.nv.constant0._Z9transposePfS_iiii)
        /*0094*/ 	.short	0x0380
        /*0096*/ 	.short	0x0020


	//----- nvinfo : EIATTR_SW_WAR
	.align		4
.L_23:
        /*0098*/ 	.byte	0x04, 0x36
        /*009a*/ 	.short	(.L_25 - .L_24)
.L_24:
        /*009c*/ 	.word	0x00000008
.L_25:


//--------------------- .nv.callgraph             --------------------------
	.section	.nv.callgraph,"",@"SHT_CUDA_CALLGRAPH"
	.align	4
	.sectionentsize	8
	.align		4
        /*0000*/ 	.word	0x00000000
	.align		4
        /*0004*/ 	.word	0xffffffff
	.align		4
        /*0008*/ 	.word	0x00000000
	.align		4
        /*000c*/ 	.word	0xfffffffe
	.align		4
        /*0010*/ 	.word	0x00000000
	.align		4
        /*0014*/ 	.word	0xfffffffd
	.align		4
        /*0018*/ 	.word	0x00000000
	.align		4
        /*001c*/ 	.word	0xfffffffc


//--------------------- .text._Z9transposePfS_iiii --------------------------
	.section	.text._Z9transposePfS_iiii,"ax",@progbits
	.align	128
        .global         _Z9transposePfS_iiii
        .type           _Z9transposePfS_iiii,@function
        .size           _Z9transposePfS_iiii,(.L_x_6 - _Z9transposePfS_iiii)
        .other          _Z9transposePfS_iiii,@"STO_CUDA_ENTRY STV_DEFAULT"
_Z9transposePfS_iiii:
.text._Z9transposePfS_iiii:
[----:B------:R-:W-:Y:S01]  /*0000*/  LDC R1, c[0x0][0x37c] ;  /* 0x0000df00ff017b82 */ /* 0x000fe20000000800 */
[----:B------:R-:W0:Y:S01]  /*0010*/  S2R R0, SR_CTAID.Y ;  /* 0x0000000000007919 */ /* 0x000e220000002600 */
[----:B------:R-:W1:Y:S06]  /*0020*/  LDCU UR4, c[0x0][0x360] ;  /* 0x00006c00ff0477ac */ /* 0x000e6c0008000800 */
[----:B------:R-:W2:Y:S01]  /*0030*/  LDC R4, c[0x0][0x398] ;  /* 0x0000e600ff047b82 */ /* 0x000ea20000000800 */
[----:B------:R-:W0:Y:S01]  /*0040*/  S2R R5, SR_TID.Y ;  /* 0x0000000000057919 */ /* 0x000e220000002200 */
[----:B------:R-:W0:Y:S01]  /*0050*/  LDCU UR5, c[0x0][0x364] ;  /* 0x00006c80ff0577ac */ /* 0x000e220008000800 */
[----:B------:R-:W1:Y:S01]  /*0060*/  S2R R3, SR_CTAID.X ;  /* 0x0000000000037919 */ /* 0x000e620000002500 */
[----:B------:R-:W3:Y:S01]  /*0070*/  LDCU.64 UR12, c[0x0][0x390] ;  /* 0x00007200ff0c77ac */ /* 0x000ee20008000a00 */
[----:B------:R-:W1:Y:S01]  /*0080*/  S2R R2, SR_TID.X ;  /* 0x0000000000027919 */ /* 0x000e620000002100 */
[----:B0-----:R-:W-:-:S05]  /*0090*/  IMAD R0, R0, UR5, R5 ;  /* 0x0000000500007c24 */ /* 0x001fca000f8e0205 */
[----:B---3--:R-:W-:Y:S01]  /*00a0*/  ISETP.GE.U32.AND P0, PT, R0, UR13, PT ;  /* 0x0000000d00007c0c */ /* 0x008fe2000bf06070 */
[----:B-1----:R-:W-:-:S05]  /*00b0*/  IMAD R3, R3, UR4, R2 ;  /* 0x0000000403037c24 */ /* 0x002fca000f8e0202 */
[----:B------:R-:W-:-:S04]  /*00c0*/  ISETP.GE.U32.OR P0, PT, R3, UR12, P0 ;  /* 0x0000000c03007c0c */ /* 0x000fc80008706470 */
[----:B--2---:R-:W-:-:S13]  /*00d0*/  ISETP.LT.OR P0, PT, R4, 0x1, P0 ;  /* 0x000000010400780c */ /* 0x004fda0000701670 */
[----:B------:R-:W-:Y:S05]  /*00e0*/  @P0 EXIT ;  /* 0x000000000000094d */ /* 0x000fea0003800000 */
[----:B------:R-:W0:Y:S02]  /*00f0*/  LDCU UR6, c[0x0][0x39c] ;  /* 0x00007380ff0677ac */ /* 0x000e240008000800 */
[----:B0-----:R-:W-:-:S06]  /*0100*/  UISETP.GE.AND UP0, UPT, UR6, 0x1, UPT ;  /* 0x000000010600788c */ /* 0x001fcc000bf06270 */
[----:B------:R-:W-:-:S13]  /*0110*/  PLOP3.LUT P0, PT, PT, PT, UP0, 0x80, 0x8 ;  /* 0x000000000008781c */ /* 0x000fda0003f0f008 */
[----:B------:R-:W-:Y:S05]  /*0120*/  @!P0 EXIT ;  /* 0x000000000000894d */ /* 0x000fea0003800000 */
[----:B------:R-:W-:Y:S01]  /*0130*/  IMAD R4, R4, UR13, RZ ;  /* 0x0000000d04047c24 */ /* 0x000fe2000f8e02ff */
[----:B------:R-:W-:Y:S01]  /*0140*/  ULOP3.LUT UR7, UR6, 0x7ffffff8, URZ, 0xc0, !UPT ;  /* 0x7ffffff806077892 */ /* 0x000fe2000f8ec0ff */
[----:B------:R-:W-:Y:S01]  /*0150*/  IMAD R2, R3, UR13, R0 ;  /* 0x0000000d03027c24 */ /* 0x000fe2000f8e0200 */
[----:B------:R-:W-:Y:S01]  /*0160*/  ULOP3.LUT UR10, UR6, 0x7, URZ, 0xc0, !UPT ;  /* 0x00000007060a7892 */ /* 0x000fe2000f8ec0ff */
[----:B------:R-:W-:Y:S01]  /*0170*/  IMAD R4, R4, UR12, RZ ;  /* 0x0000000c04047c24 */ /* 0x000fe2000f8e02ff */
[----:B------:R-:W0:Y:S01]  /*0180*/  LDCU.64 UR16, c[0x0][0x358] ;  /* 0x00006b00ff1077ac */ /* 0x000e220008000a00 */
[----:B------:R-:W-:Y:S02]  /*0190*/  ULOP3.LUT UR6, UR6, 0x3, URZ, 0xc0, !UPT ;  /* 0x0000000306067892 */ /* 0x000fe4000f8ec0ff */
[----:B------:R-:W-:Y:S01]  /*01a0*/  UIADD3 UR9, UPT, UPT, -UR7, URZ, URZ ;  /* 0x000000ff07097290 */ /* 0x000fe2000fffe1ff */
[----:B------:R-:W-:-:S11]  /*01b0*/  UMOV UR4, URZ ;  /* 0x000000ff00047c82 */ /* 0x000fd60008000000 */
.L_x_4:
[----:B-1----:R-:W1:Y:S01]  /*01c0*/  LDCU.64 UR18, c[0x0][0x398] ;  /* 0x00007300ff1277ac */ /* 0x002e620008000a00 */
[----:B------:R-:W-:Y:S01]  /*01d0*/  UMOV UR5, URZ ;  /* 0x000000ff00057c82 */ /* 0x000fe20008000000 */
[----:B-1----:R-:W-:Y:S01]  /*01e0*/  UISETP.GE.U32.AND UP0, UPT, UR19, 0x8, UPT ;  /* 0x000000081300788c */ /* 0x002fe2000bf06070 */
[----:B------:R-:W-:-:S05]  /*01f0*/  MOV R5, UR18 ;  /* 0x0000001200057c02 */ /* 0x000fca0008000f00 */
[----:B------:R-:W-:-:S03]  /*0200*/  IMAD R5, R2, R5, UR4 ;  /* 0x0000000402057e24 */ /* 0x000fc6000f8e0205 */
[----:B--23--:R-:W-:Y:S05]  /*0210*/  BRA.U !UP0, `(.L_x_0) ;  /* 0x0000000508487547 */ /* 0x00cfea000b800000 */
[----:B------:R-:W1:Y:S01]  /*0220*/  LDCU.64 UR20, c[0x0][0x390] ;  /* 0x00007200ff1477ac */ /* 0x000e620008000a00 */
[----:B------:R-:W2:Y:S01]  /*0230*/  LDC.64 R16, c[0x0][0x380] ;  /* 0x0000e000ff107b82 */ /* 0x000ea20000000a00 */
[----:B------:R-:W-:Y:S01]  /*0240*/  MOV R26, UR19 ;  /* 0x00000013001a7c02 */ /* 0x000fe20008000f00 */
[----:B------:R-:W-:Y:S02]  /*0250*/  ULEA UR8, UR18, UR4, 0x1 ;  /* 0x0000000412087291 */ /* 0x000fe4000f8e08ff */
[----:B------:R-:W-:Y:S02]  /*0260*/  UIMAD UR11, UR18, 0x3, UR4 ;  /* 0x00000003120b78a4 */ /* 0x000fe4000f8e0204 */
[----:B------:R-:W-:Y:S02]  /*0270*/  UIADD3 UR5, UPT, UPT, UR4, UR18, URZ ;  /* 0x0000001204057290 */ /* 0x000fe4000fffe0ff */
[----:B------:R-:W3:Y:S01]  /*0280*/  LDC.64 R18, c[0x0][0x388] ;  /* 0x0000e200ff127b82 */ /* 0x000ee20000000a00 */
[----:B------:R-:W-:-:S02]  /*0290*/  ULEA UR12, UR18, UR4, 0x2 ;  /* 0x00000004120c7291 */ /* 0x000fc4000f8e10ff */
[----:B------:R-:W-:Y:S02]  /*02a0*/  UIMAD UR13, UR18, 0x5, UR4 ;  /* 0x00000005120d78a4 */ /* 0x000fe4000f8e0204 */
[----:B------:R-:W-:Y:S02]  /*02b0*/  UIMAD UR14, UR18, 0x6, UR4 ;  /* 0x00000006120e78a4 */ /* 0x000fe4000f8e0204 */
[----:B------:R-:W-:Y:S01]  /*02c0*/  UIMAD UR15, UR18, 0x7, UR4 ;  /* 0x00000007120f78a4 */ /* 0x000fe2000f8e0204 */
[----:B-1----:R-:W-:-:S05]  /*02d0*/  MOV R7, UR21 ;  /* 0x0000001500077c02 */ /* 0x002fca0008000f00 */
[C-C-:B------:R-:W-:Y:S02]  /*02e0*/  IMAD R6, R7.reuse, UR8, R0.reuse ;  /* 0x0000000807067c24 */ /* 0x140fe4000f8e0200 */
[C-C-:B------:R-:W-:Y:S02]  /*02f0*/  IMAD R8, R7.reuse, UR11, R0.reuse ;  /* 0x0000000b07087c24 */ /* 0x140fe4000f8e0200 */
[C-C-:B------:R-:W-:Y:S01]  /*0300*/  IMAD R10, R7.reuse, UR5, R0.reuse ;  /* 0x00000005070a7c24 */ /* 0x140fe2000f8e0200 */
[----:B------:R-:W-:Y:S01]  /*0310*/  UMOV UR5, UR9 ;  /* 0x0000000900057c82 */ /* 0x000fe20008000000 */
[C-C-:B------:R-:W-:Y:S02]  /*0320*/  IMAD R12, R7.reuse, UR12, R0.reuse ;  /* 0x0000000c070c7c24 */ /* 0x140fe4000f8e0200 */
[C-C-:B------:R-:W-:Y:S02]  /*0330*/  IMAD R14, R7.reuse, UR13, R0.reuse ;  /* 0x0000000d070e7c24 */ /* 0x140fe4000f8e0200 */
[----:B------:R-:W-:-:S02]  /*0340*/  IMAD R20, R7, UR14, R0 ;  /* 0x0000000e07147c24 */ /* 0x000fc4000f8e0200 */
[C-C-:B------:R-:W-:Y:S02]  /*0350*/  IMAD R22, R7.reuse, UR15, R0.reuse ;  /* 0x0000000f07167c24 */ /* 0x140fe4000f8e0200 */
[----:B------:R-:W-:Y:S02]  /*0360*/  IMAD R24, R7, UR4, R0 ;  /* 0x0000000407187c24 */ /* 0x000fe4000f8e0200 */
[--C-:B------:R-:W-:Y:S02]  /*0370*/  IMAD R7, R6, UR20, R3.reuse ;  /* 0x0000001406077c24 */ /* 0x100fe4000f8e0203 */
[--C-:B------:R-:W-:Y:S02]  /*0380*/  IMAD R9, R8, UR20, R3.reuse ;  /* 0x0000001408097c24 */ /* 0x100fe4000f8e0203 */
[--C-:B------:R-:W-:Y:S02]  /*0390*/  IMAD R10, R10, UR20, R3.reuse ;  /* 0x000000140a0a7c24 */ /* 0x100fe4000f8e0203 */
[----:B------:R-:W-:-:S02]  /*03a0*/  IMAD R11, R12, UR20, R3 ;  /* 0x000000140c0b7c24 */ /* 0x000fc4000f8e0203 */
[--C-:B------:R-:W-:Y:S02]  /*03b0*/  IMAD R13, R14, UR20, R3.reuse ;  /* 0x000000140e0d7c24 */ /* 0x100fe4000f8e0203 */
[--C-:B------:R-:W-:Y:S02]  /*03c0*/  IMAD R15, R20, UR20, R3.reuse ;  /* 0x00000014140f7c24 */ /* 0x100fe4000f8e0203 */
[--C-:B------:R-:W-:Y:S02]  /*03d0*/  IMAD R29, R22, UR20, R3.reuse ;  /* 0x00000014161d7c24 */ /* 0x100fe4000f8e0203 */
[----:B------:R-:W-:Y:S02]  /*03e0*/  IMAD R6, R24, UR20, R3 ;  /* 0x0000001418067c24 */ /* 0x000fe4000f8e0203 */
[----:B--2---:R-:W-:-:S07]  /*03f0*/  IMAD R8, R5, R26, 0x3 ;  /* 0x0000000305087424 */ /* 0x004fce00078e021a */
.L_x_1:
[----:B-1----:R-:W-:-:S05]  /*0400*/  IADD3 R21, PT, PT, R8, -0x3, RZ ;  /* 0xfffffffd08157810 */ /* 0x002fca0007ffe0ff */
[----:B---3--:R-:W-:-:S05]  /*0410*/  IMAD.WIDE.U32 R20, R21, 0x4, R18 ;  /* 0x0000000415147825 */ /* 0x008fca00078e0012 */
[----:B0-----:R-:W2:Y:S01]  /*0420*/  LDG.E R12, desc[UR16][R20.64] ;  /* 0x00000010140c7981 */ /* 0x001ea2000c1e1900 */
[----:B------:R-:W-:Y:S01]  /*0430*/  IADD3 R25, PT, PT, R8, -0x2, RZ ;  /* 0xfffffffe08197810 */ /* 0x000fe20007ffe0ff */
[----:B------:R-:W-:-:S04]  /*0440*/  IMAD.WIDE.U32 R26, R6, 0x4, R16 ;  /* 0x00000004061a7825 */ /* 0x000fc800078e0010 */
[----:B------:R-:W-:Y:S01]  /*0450*/  IMAD.WIDE.U32 R24, R25, 0x4, R18 ;  /* 0x0000000419187825 */ /* 0x000fe200078e0012 */
[----:B------:R-:W-:Y:S01]  /*0460*/  IADD3 R28, PT, PT, R8, -0x1, RZ ;  /* 0xffffffff081c7810 */ /* 0x000fe20007ffe0ff */
[----:B--2---:R-:W-:Y:S04]  /*0470*/  STG.E desc[UR16][R26.64], R12 ;  /* 0x0000000c1a007986 */ /* 0x004fe8000c101910 */
[----:B------:R-:W2:Y:S01]  /*0480*/  LDG.E R14, desc[UR16][R24.64] ;  /* 0x00000010180e7981 */ /* 0x000ea2000c1e1900 */
[----:B------:R-:W-:-:S04]  /*0490*/  IMAD.WIDE.U32 R22, R10, 0x4, R16 ;  /* 0x000000040a167825 */ /* 0x000fc800078e0010 */
[----:B------:R-:W-:Y:S01]  /*04a0*/  IMAD.WIDE.U32 R20, R28, 0x4, R18 ;  /* 0x000000041c147825 */ /* 0x000fe200078e0012 */
[----:B--2---:R0:W-:Y:S04]  /*04b0*/  STG.E desc[UR16][R22.64], R14 ;  /* 0x0000000e16007986 */ /* 0x0041e8000c101910 */
[----:B------:R1:W2:Y:S01]  /*04c0*/  LDG.E R28, desc[UR16][R20.64] ;  /* 0x00000010141c7981 */ /* 0x0002a2000c1e1900 */
[----:B0-----:R-:W-:-:S04]  /*04d0*/  IMAD.WIDE.U32 R22, R7, 0x4, R16 ;  /* 0x0000000407167825 */ /* 0x001fc800078e0010 */
[C---:B-1----:R-:W-:Y:S01]  /*04e0*/  IMAD.WIDE.U32 R20, R8.reuse, 0x4, R18 ;  /* 0x0000000408147825 */ /* 0x042fe200078e0012 */
[----:B--2---:R0:W-:Y:S04]  /*04f0*/  STG.E desc[UR16][R22.64], R28 ;  /* 0x0000001c16007986 */ /* 0x0041e8000c101910 */
[----:B------:R-:W2:Y:S01]  /*0500*/  LDG.E R12, desc[UR16][R20.64] ;  /* 0x00000010140c7981 */ /* 0x000ea2000c1e1900 */
[----:B------:R-:W-:Y:S01]  /*0510*/  IADD3 R25, PT, PT, R8, 0x1, RZ ;  /* 0x0000000108197810 */ /* 0x000fe20007ffe0ff */
[----:B------:R-:W-:-:S04]  /*0520*/  IMAD.WIDE.U32 R26, R9, 0x4, R16 ;  /* 0x00000004091a7825 */ /* 0x000fc800078e0010 */
[----:B------:R-:W-:Y:S01]  /*0530*/  IMAD.WIDE.U32 R24, R25, 0x4, R18 ;  /* 0x0000000419187825 */ /* 0x000fe200078e0012 */
[----:B------:R-:W-:Y:S01]  /*0540*/  IADD3 R14, PT, PT, R8, 0x2, RZ ;  /* 0x00000002080e7810 */ /* 0x000fe20007ffe0ff */
[----:B--2---:R-:W-:Y:S04]  /*0550*/  STG.E desc[UR16][R26.64], R12 ;  /* 0x0000000c1a007986 */ /* 0x004fe8000c101910 */
[----:B------:R-:W2:Y:S01]  /*0560*/  LDG.E R25, desc[UR16][R24.64] ;  /* 0x0000001018197981 */ /* 0x000ea2000c1e1900 */
[----:B0-----:R-:W-:-:S04]  /*0570*/  IMAD.WIDE.U32 R22, R11, 0x4, R16 ;  /* 0x000000040b167825 */ /* 0x001fc800078e0010 */
[--C-:B------:R-:W-:Y:S01]  /*0580*/  IMAD.WIDE.U32 R20, R14, 0x4, R18.reuse ;  /* 0x000000040e147825 */ /* 0x100fe200078e0012 */
[----:B------:R-:W-:Y:S01]  /*0590*/  IADD3 R28, PT, PT, R8, 0x3, RZ ;  /* 0x00000003081c7810 */ /* 0x000fe20007ffe0ff */
[----:B--2---:R0:W-:Y:S04]  /*05a0*/  STG.E desc[UR16][R22.64], R25 ;  /* 0x0000001916007986 */ /* 0x0041e8000c101910 */
[----:B------:R1:W2:Y:S01]  /*05b0*/  LDG.E R14, desc[UR16][R20.64] ;  /* 0x00000010140e7981 */ /* 0x0002a2000c1e1900 */
[----:B0-----:R-:W-:-:S04]  /*05c0*/  IMAD.WIDE.U32 R22, R28, 0x4, R18 ;  /* 0x000000041c167825 */ /* 0x001fc800078e0012 */
[----:B-1----:R-:W-:-:S05]  /*05d0*/  IMAD.WIDE.U32 R20, R13, 0x4, R16 ;  /* 0x000000040d147825 */ /* 0x002fca00078e0010 */
[----:B--2---:R1:W-:Y:S04]  /*05e0*/  STG.E desc[UR16][R20.64], R14 ;  /* 0x0000000e14007986 */ /* 0x0043e8000c101910 */
[----:B------:R-:W2:Y:S01]  /*05f0*/  LDG.E R12, desc[UR16][R22.64] ;  /* 0x00000010160c7981 */ /* 0x000ea2000c1e1900 */
[----:B------:R-:W-:Y:S01]  /*0600*/  IADD3 R27, PT, PT, R8, 0x4, RZ ;  /* 0x00000004081b7810 */ /* 0x000fe20007ffe0ff */
[----:B------:R-:W-:-:S04]  /*0610*/  IMAD.WIDE.U32 R24, R15, 0x4, R16 ;  /* 0x000000040f187825 */ /* 0x000fc800078e0010 */
[----:B------:R-:W-:Y:S01]  /*0620*/  IMAD.WIDE.U32 R26, R27, 0x4, R18 ;  /* 0x000000041b1a7825 */ /* 0x000fe200078e0012 */
[----:B--2---:R1:W-:Y:S05]  /*0630*/  STG.E desc[UR16][R24.64], R12 ;  /* 0x0000000c18007986 */ /* 0x0043ea000c101910 */
[----:B------:R-:W2:Y:S01]  /*0640*/  LDG.E R27, desc[UR16][R26.64] ;  /* 0x000000101a1b7981 */ /* 0x000ea2000c1e1900 */
[----:B------:R-:W-:Y:S01]  /*0650*/  IMAD.WIDE.U32 R22, R29, 0x4, R16 ;  /* 0x000000041d167825 */ /* 0x000fe200078e0010 */
[----:B------:R-:W-:Y:S01]  /*0660*/  UIADD3 UR5, UPT, UPT, UR5, 0x8, URZ ;  /* 0x0000000805057890 */ /* 0x000fe2000fffe0ff */
[C---:B------:R-:W-:Y:S02]  /*0670*/  LEA R10, R4.reuse, R10, 0x3 ;  /* 0x0000000a040a7211 */ /* 0x040fe400078e18ff */
[C---:B------:R-:W-:Y:S01]  /*0680*/  LEA R7, R4.reuse, R7, 0x3 ;  /* 0x0000000704077211 */ /* 0x040fe200078e18ff */
[----:B------:R-:W-:Y:S01]  /*0690*/  UISETP.NE.AND UP0, UPT, UR5, URZ, UPT ;  /* 0x000000ff0500728c */ /* 0x000fe2000bf05270 */
[----:B------:R-:W-:-:S02]  /*06a0*/  LEA R9, R4, R9, 0x3 ;  /* 0x0000000904097211 */ /* 0x000fc400078e18ff */
[C---:B------:R-:W-:Y:S02]  /*06b0*/  LEA R11, R4.reuse, R11, 0x3 ;  /* 0x0000000b040b7211 */ /* 0x040fe400078e18ff */
[C---:B------:R-:W-:Y:S02]  /*06c0*/  LEA R13, R4.reuse, R13, 0x3 ;  /* 0x0000000d040d7211 */ /* 0x040fe400078e18ff */
[C---:B------:R-:W-:Y:S02]  /*06d0*/  LEA R15, R4.reuse, R15, 0x3 ;  /* 0x0000000f040f7211 */ /* 0x040fe400078e18ff */
[C---:B------:R-:W-:Y:S02]  /*06e0*/  LEA R29, R4.reuse, R29, 0x3 ;  /* 0x0000001d041d7211 */ /* 0x040fe400078e18ff */
[----:B------:R-:W-:Y:S02]  /*06f0*/  LEA R6, R4, R6, 0x3 ;  /* 0x0000000604067211 */ /* 0x000fe400078e18ff */
[----:B------:R-:W-:Y:S01]  /*0700*/  IADD3 R8, PT, PT, R8, 0x8, RZ ;  /* 0x0000000808087810 */ /* 0x000fe20007ffe0ff */
[----:B--2---:R1:W-:Y:S01]  /*0710*/  STG.E desc[UR16][R22.64], R27 ;  /* 0x0000001b16007986 */ /* 0x0043e2000c101910 */
[----:B------:R-:W-:Y:S05]  /*0720*/  BRA.U UP0, `(.L_x_1) ;  /* 0xfffffffd00347547 */ /* 0x000fea000b83ffff */
[----:B------:R-:W-:-:S05]  /*0730*/  UMOV UR5, UR7 ;  /* 0x0000000700057c82 */ /* 0x000fca0008000000 */
.L_x_0:
[----:B------:R-:W-:-:S09]  /*0740*/  UISETP.NE.AND UP0, UPT, UR10, URZ, UPT ;  /* 0x000000ff0a00728c */ /* 0x000fd2000bf05270 */
[----:B------:R-:W-:Y:S05]  /*0750*/  BRA.U !UP0, `(.L_x_2) ;  /* 0x0000000508647547 */ /* 0x000fea000b800000 */
[----:B------:R-:W-:Y:S02]  /*0760*/  UIADD3 UR8, UPT, UPT, UR10, -0x1, URZ ;  /* 0xffffffff0a087890 */ /* 0x000fe4000fffe0ff */
[----:B------:R-:W-:Y:S02]  /*0770*/  UISETP.NE.AND UP1, UPT, UR6, URZ, UPT ;  /* 0x000000ff0600728c */ /* 0x000fe4000bf25270 */
[----:B------:R-:W-:-:S09]  /*0780*/  UISETP.GE.U32.AND UP0, UPT, UR8, 0x3, UPT ;  /* 0x000000030800788c */ /* 0x000fd2000bf06070 */
[----:B------:R-:W-:Y:S05]  /*0790*/  BRA.U !UP0, `(.L_x_3) ;  /* 0x0000000108987547 */ /* 0x000fea000b800000 */
[----:B------:R-:W1:Y:S01]  /*07a0*/  LDC.64 R6, c[0x0][0x388] ;  /* 0x0000e200ff067b82 */ /* 0x000e620000000a00 */
[----:B------:R-:W-:Y:S01]  /*07b0*/  MOV R8, UR19 ;  /* 0x0000001300087c02 */ /* 0x000fe20008000f00 */
[----:B------:R-:W2:Y:S04]  /*07c0*/  LDCU.64 UR12, c[0x0][0x390] ;  /* 0x00007200ff0c77ac */ /* 0x000ea80008000a00 */
[----:B------:R-:W-:Y:S02]  /*07d0*/  IMAD R13, R5, R8, UR5 ;  /* 0x00000005050d7e24 */ /* 0x000fe4000f8e0208 */
[----:B------:R-:W3:Y:S02]  /*07e0*/  LDC.64 R8, c[0x0][0x380] ;  /* 0x0000e000ff087b82 */ /* 0x000ee40000000a00 */
[----:B-1----:R-:W-:-:S05]  /*07f0*/  IMAD.WIDE.U32 R14, R13, 0x4, R6 ;  /* 0x000000040d0e7825 */ /* 0x002fca00078e0006 */
[----:B0-----:R-:W4:Y:S01]  /*0800*/  LDG.E R23, desc[UR16][R14.64] ;  /* 0x000000100e177981 */ /* 0x001f22000c1e1900 */
[----:B------:R-:W-:Y:S01]  /*0810*/  UIMAD UR8, UR5, UR18, UR4 ;  /* 0x00000012050872a4 */ /* 0x000fe2000f8e0204 */
[----:B--2---:R-:W-:Y:S02]  /*0820*/  MOV R11, UR13 ;  /* 0x0000000d000b7c02 */ /* 0x004fe40008000f00 */
[----:B------:R-:W-:-:S03]  /*0830*/  IADD3 R19, PT, PT, R13, 0x1, RZ ;  /* 0x000000010d137810 */ /* 0x000fc60007ffe0ff */
[----:B------:R-:W-:Y:S02]  /*0840*/  IMAD R10, R11, UR8, R0 ;  /* 0x000000080b0a7c24 */ /* 0x000fe4000f8e0200 */
[----:B------:R-:W-:-:S04]  /*0850*/  IMAD.WIDE.U32 R18, R19, 0x4, R6 ;  /* 0x0000000413127825 */ /* 0x000fc800078e0006 */
[----:B------:R-:W-:-:S04]  /*0860*/  IMAD R17, R10, UR12, R3 ;  /* 0x0000000c0a117c24 */ /* 0x000fc8000f8e0203 */
[----:B---3--:R-:W-:Y:S01]  /*0870*/  IMAD.WIDE.U32 R16, R17, 0x4, R8 ;  /* 0x0000000411107825 */ /* 0x008fe200078e0008 */
[----:B------:R-:W-:-:S04]  /*0880*/  UIADD3 UR8, UPT, UPT, UR8, UR18, URZ ;  /* 0x0000001208087290 */ /* 0x000fc8000fffe0ff */
[----:B----4-:R0:W-:Y:S04]  /*0890*/  STG.E desc[UR16][R16.64], R23 ;  /* 0x0000001710007986 */ /* 0x0101e8000c101910 */
[----:B------:R-:W2:Y:S01]  /*08a0*/  LDG.E R19, desc[UR16][R18.64] ;  /* 0x0000001012137981 */ /* 0x000ea2000c1e1900 */
[----:B------:R-:W-:Y:S01]  /*08b0*/  IMAD R10, R11, UR8, R0 ;  /* 0x000000080b0a7c24 */ /* 0x000fe2000f8e0200 */
[----:B------:R-:W-:-:S03]  /*08c0*/  IADD3 R21, PT, PT, R13, 0x2, RZ ;  /* 0x000000020d157810 */ /* 0x000fc60007ffe0ff */
[----:B------:R-:W-:Y:S02]  /*08d0*/  IMAD R15, R10, UR12, R3 ;  /* 0x0000000c0a0f7c24 */ /* 0x000fe4000f8e0203 */
[----:B------:R-:W-:-:S04]  /*08e0*/  IMAD.WIDE.U32 R20, R21, 0x4, R6 ;  /* 0x0000000415147825 */ /* 0x000fc800078e0006 */
[----:B------:R-:W-:Y:S01]  /*08f0*/  IMAD.WIDE.U32 R14, R15, 0x4, R8 ;  /* 0x000000040f0e7825 */ /* 0x000fe200078e0008 */
[----:B------:R-:W-:-:S04]  /*0900*/  UIADD3 UR8, UPT, UPT, UR8, UR18, URZ ;  /* 0x0000001208087290 */ /* 0x000fc8000fffe0ff */
[----:B--2---:R2:W-:Y:S04]  /*0910*/  STG.E desc[UR16][R14.64], R19 ;  /* 0x000000130e007986 */ /* 0x0045e8000c101910 */
[----:B------:R-:W3:Y:S01]  /*0920*/  LDG.E R21, desc[UR16][R20.64] ;  /* 0x0000001014157981 */ /* 0x000ee2000c1e1900 */
[----:B------:R-:W-:Y:S01]  /*0930*/  IMAD R10, R11, UR8, R0 ;  /* 0x000000080b0a7c24 */ /* 0x000fe2000f8e0200 */
[----:B0-----:R-:W-:-:S03]  /*0940*/  IADD3 R17, PT, PT, R13, 0x3, RZ ;  /* 0x000000030d117810 */ /* 0x001fc60007ffe0ff */
[----:B------:R-:W-:Y:S02]  /*0950*/  IMAD R13, R10, UR12, R3 ;  /* 0x0000000c0a0d7c24 */ /* 0x000fe4000f8e0203 */
[----:B------:R-:W-:-:S04]  /*0960*/  IMAD.WIDE.U32 R6, R17, 0x4, R6 ;  /* 0x0000000411067825 */ /* 0x000fc800078e0006 */
[----:B------:R-:W-:Y:S01]  /*0970*/  IMAD.WIDE.U32 R12, R13, 0x4, R8 ;  /* 0x000000040d0c7825 */ /* 0x000fe200078e0008 */
[----:B------:R-:W-:-:S04]  /*0980*/  UIADD3 UR8, UPT, UPT, UR8, UR18, URZ ;  /* 0x0000001208087290 */ /* 0x000fc8000fffe0ff */
[----:B---3--:R2:W-:Y:S04]  /*0990*/  STG.E desc[UR16][R12.64], R21 ;  /* 0x000000150c007986 */ /* 0x0085e8000c101910 */
[----:B------:R-:W3:Y:S01]  /*09a0*/  LDG.E R7, desc[UR16][R6.64] ;  /* 0x0000001006077981 */ /* 0x000ee2000c1e1900 */
[----:B------:R-:W-:Y:S01]  /*09b0*/  IMAD R10, R11, UR8, R0 ;  /* 0x000000080b0a7c24 */ /* 0x000fe2000f8e0200 */
[----:B------:R-:W-:-:S03]  /*09c0*/  UIADD3 UR5, UPT, UPT, UR5, 0x4, URZ ;  /* 0x0000000405057890 */ /* 0x000fc6000fffe0ff */
[----:B------:R-:W-:-:S04]  /*09d0*/  IMAD R11, R10, UR12, R3 ;  /* 0x0000000c0a0b7c24 */ /* 0x000fc8000f8e0203 */
[----:B------:R-:W-:-:S05]  /*09e0*/  IMAD.WIDE.U32 R8, R11, 0x4, R8 ;  /* 0x000000040b087825 */ /* 0x000fca00078e0008 */
[----:B---3--:R2:W-:Y:S02]  /*09f0*/  STG.E desc[UR16][R8.64], R7 ;  /* 0x0000000708007986 */ /* 0x0085e4000c101910 */
.L_x_3:
[----:B------:R-:W-:Y:S05]  /*0a00*/  BRA.U !UP1, `(.L_x_2) ;  /* 0x0000000109b87547 */ /* 0x000fea000b800000 */
[----:B------:R-:W-:Y:S01]  /*0a10*/  UISETP.NE.AND UP0, UPT, UR6, 0x1, UPT ;  /* 0x000000010600788c */ /* 0x000fe2000bf05270 */
[----:B--2---:R-:W-:Y:S01]  /*0a20*/  HFMA2 R7, -RZ, RZ, 0, 2.384185791015625e-07 ;  /* 0x00000004ff077431 */ /* 0x004fe200000001ff */
[----:B------:R-:W-:-:S04]  /*0a30*/  MOV R8, UR19 ;  /* 0x0000001300087c02 */ /* 0x000fc80008000f00 */
[----:B------:R-:W-:-:S05]  /*0a40*/  PLOP3.LUT P0, PT, PT, PT, UP0, 0x80, 0x8 ;  /* 0x000000000008781c */ /* 0x000fca0003f0f008 */
[----:B------:R-:W2:Y:S01]  /*0a50*/  @UP0 LDCU.128 UR20, c[0x0][0x380] ;  /* 0x00007000ff1407ac */ /* 0x000ea20008000c00 */
[----:B------:R-:W3:Y:S07]  /*0a60*/  @UP0 LDCU.64 UR12, c[0x0][0x390] ;  /* 0x00007200ff0c07ac */ /* 0x000eee0008000a00 */
[----:B------:R-:W-:-:S04]  /*0a70*/  @P0 IMAD R8, R5, R8, UR5 ;  /* 0x0000000505080e24 */ /* 0x000fc8000f8e0208 */
[----:B--2---:R-:W-:-:S06]  /*0a80*/  @P0 IMAD.WIDE.U32 R6, R8, R7, UR22 ;  /* 0x0000001608060e25 */ /* 0x004fcc000f8e0007 */
[----:B0-----:R-:W2:Y:S01]  /*0a90*/  @P0 LDG.E R7, desc[UR16][R6.64] ;  /* 0x0000001006070981 */ /* 0x001ea2000c1e1900 */
[----:B------:R-:W-:Y:S01]  /*0aa0*/  @UP0 UIMAD UR8, UR5, UR18, UR4 ;  /* 0x00000012050802a4 */ /* 0x000fe2000f8e0204 */
[----:B-1----:R-:W-:Y:S01]  /*0ab0*/  HFMA2 R12, -RZ, RZ, 0, 2.384185791015625e-07 ;  /* 0x00000004ff0c7431 */ /* 0x002fe200000001ff */
[----:B------:R-:W-:-:S04]  /*0ac0*/  @P0 IADD3 R11, PT, PT, R8, 0x1, RZ ;  /* 0x00000001080b0810 */ /* 0x000fc80007ffe0ff */
[----:B------:R-:W-:-:S05]  /*0ad0*/  MOV R9, UR8 ;  /* 0x0000000800097c02 */ /* 0x000fca0008000f00 */
[----:B---3--:R-:W-:Y:S01]  /*0ae0*/  @P0 IMAD R10, R9, UR13, R0 ;  /* 0x0000000d090a0c24 */ /* 0x008fe2000f8e0200 */
[----:B------:R-:W-:-:S03]  /*0af0*/  MOV R9, 0x4 ;  /* 0x0000000400097802 */ /* 0x000fc60000000f00 */
[----:B------:R-:W-:Y:S02]  /*0b00*/  @P0 IMAD R8, R10, UR12, R3 ;  /* 0x0000000c0a080c24 */ /* 0x000fe4000f8e0203 */
[----:B------:R-:W-:-:S04]  /*0b10*/  @P0 IMAD.WIDE.U32 R10, R11, R12, UR22 ;  /* 0x000000160b0a0e25 */ /* 0x000fc8000f8e000c */
[----:B------:R-:W-:Y:S01]  /*0b20*/  @P0 IMAD.WIDE.U32 R8, R8, R9, UR20 ;  /* 0x0000001408080e25 */ /* 0x000fe2000f8e0009 */
[----:B------:R-:W-:Y:S02]  /*0b30*/  ULOP3.LUT UP1, URZ, UR19, 0x1, URZ, 0xc0, !UPT ;  /* 0x0000000113ff7892 */ /* 0x000fe4000f82c0ff */
[----:B------:R-:W-:-:S09]  /*0b40*/  @UP0 UIADD3 UR8, UPT, UPT, UR8, UR18, URZ ;  /* 0x0000001208080290 */ /* 0x000fd2000fffe0ff */
[----:B------:R-:W0:Y:S01]  /*0b50*/  @UP1 LDCU.128 UR24, c[0x0][0x380] ;  /* 0x00007000ff1817ac */ /* 0x000e220008000c00 */
[----:B--2---:R1:W-:Y:S04]  /*0b60*/  @P0 STG.E desc[UR16][R8.64], R7 ;  /* 0x0000000708000986 */ /* 0x0043e8000c101910 */
[----:B------:R2:W3:Y:S01]  /*0b70*/  @P0 LDG.E R13, desc[UR16][R10.64] ;  /* 0x000000100a0d0981 */ /* 0x0004e2000c1e1900 */
[----:B------:R-:W-:Y:S01]  /*0b80*/  PLOP3.LUT P1, PT, PT, PT, UP1, 0x80, 0x8 ;  /* 0x000000000008781c */ /* 0x000fe20003f2f018 */
[----:B------:R-:W-:Y:S01]  /*0b90*/  @UP0 UIADD3 UR5, UPT, UPT, UR5, 0x2, URZ ;  /* 0x0000000205050890 */ /* 0x000fe2000fffe0ff */
[----:B------:R-:W-:Y:S02]  /*0ba0*/  MOV R15, UR8 ;  /* 0x00000008000f7c02 */ /* 0x000fe40008000f00 */
[----:B------:R-:W-:-:S03]  /*0bb0*/  MOV R14, UR19 ;  /* 0x00000013000e7c02 */ /* 0x000fc60008000f00 */
[----:B------:R-:W-:Y:S01]  /*0bc0*/  @P0 IMAD R6, R15, UR13, R0 ;  /* 0x0000000d0f060c24 */ /* 0x000fe2000f8e0200 */
[----:B-1----:R-:W-:Y:S02]  /*0bd0*/  MOV R9, 0x4 ;  /* 0x0000000400097802 */ /* 0x002fe40000000f00 */
[----:B0-----:R-:W-:Y:S01]  /*0be0*/  MOV R7, UR27 ;  /* 0x0000001b00077c02 */ /* 0x001fe20008000f00 */
[----:B------:R-:W-:Y:S01]  /*0bf0*/  @P0 IMAD R12, R6, UR12, R3 ;  /* 0x0000000c060c0c24 */ /* 0x000fe2000f8e0203 */
[----:B------:R-:W-:Y:S01]  /*0c00*/  MOV R6, UR26 ;  /* 0x0000001a00067c02 */ /* 0x000fe20008000f00 */
[----:B------:R-:W-:Y:S01]  /*0c10*/  @P1 IMAD R5, R5, R14, UR5 ;  /* 0x0000000505051e24 */ /* 0x000fe2000f8e020e */
[----:B------:R-:W0:Y:S01]  /*0c20*/  @UP1 LDCU.64 UR12, c[0x0][0x390] ;  /* 0x00007200ff0c17ac */ /* 0x000e220008000a00 */
[----:B--2---:R-:W-:-:S04]  /*0c30*/  @P0 IMAD.WIDE.U32 R10, R12, R9, UR20 ;  /* 0x000000140c0a0e25 */ /* 0x004fc8000f8e0009 */
[----:B------:R-:W-:Y:S01]  /*0c40*/  @P1 IMAD.WIDE.U32 R6, R5, 0x4, R6 ;  /* 0x0000000405061825 */ /* 0x000fe200078e0006 */
[----:B---3--:R3:W-:Y:S05]  /*0c50*/  @P0 STG.E desc[UR16][R10.64], R13 ;  /* 0x0000000d0a000986 */ /* 0x0087ea000c101910 */
[----:B------:R-:W2:Y:S01]  /*0c60*/  @P1 LDG.E R7, desc[UR16][R6.64] ;  /* 0x0000001006071981 */ /* 0x000ea2000c1e1900 */
[----:B------:R-:W-:Y:S01]  /*0c70*/  @UP1 UIMAD UR5, UR5, UR18, UR4 ;  /* 0x00000012050512a4 */ /* 0x000fe2000f8e0204 */
[----:B0-----:R-:W-:Y:S02]  /*0c80*/  MOV R5, UR13 ;  /* 0x0000000d00057c02 */ /* 0x001fe40008000f00 */
[----:B------:R-:W-:-:S02]  /*0c90*/  MOV R8, UR24 ;  /* 0x0000001800087c02 */ /* 0x000fc40008000f00 */
[----:B------:R-:W-:Y:S01]  /*0ca0*/  MOV R9, UR25 ;  /* 0x0000001900097c02 */ /* 0x000fe20008000f00 */
[----:B------:R-:W-:-:S04]  /*0cb0*/  @P1 IMAD R12, R5, UR5, R0 ;  /* 0x00000005050c1c24 */ /* 0x000fc8000f8e0200 */
[----:B------:R-:W-:-:S04]  /*0cc0*/  @P1 IMAD R5, R12, UR12, R3 ;  /* 0x0000000c0c051c24 */ /* 0x000fc8000f8e0203 */
[----:B------:R-:W-:-:S05]  /*0cd0*/  @P1 IMAD.WIDE.U32 R8, R5, 0x4, R8 ;  /* 0x0000000405081825 */ /* 0x000fca00078e0008 */
[----:B--2---:R3:W-:Y:S02]  /*0ce0*/  @P1 STG.E desc[UR16][R8.64], R7 ;  /* 0x0000000708001986 */ /* 0x0047e4000c101910 */
.L_x_2:
[----:B------:R-:W-:-:S04]  /*0cf0*/  UIADD3 UR4, UPT, UPT, UR4, 0x1, URZ ;  /* 0x0000000104047890 */ /* 0x000fc8000fffe0ff */
[----:B------:R-:W-:-:S09]  /*0d00*/  UISETP.NE.AND UP0, UPT, UR4, UR18, UPT ;  /* 0x000000120400728c */ /* 0x000fd2000bf05270 */
[----:B------:R-:W-:Y:S05]  /*0d10*/  BRA.U UP0, `(.L_x_4) ;  /* 0xfffffff500287547 */ /* 0x000fea000b83ffff */
[----:B0-----:R-:W-:Y:S05]  /*0d20*/  EXIT ;  /* 0x000000000000794d */ /* 0x001fea0003800000 */
.L_x_5:
[----:B------:R-:W-:-:S00]  /*0d30*/  BRA `(.L_x_5) ;  /* 0xfffffffc00fc7947 */ /* 0x000fc0000383ffff */
[----:B------:R-:W-:-:S00]  /*0d40*/  NOP ;  /* 0x0000000000007918 */ /* 0x000fc00000000000 */
        /* <DEDUP_REMOVED lines=11> */
.L_x_6:


//--------------------- .nv.shared.reserved.0     --------------------------
	.section	.nv.shared.reserved.0,"aw",@nobits
	.weak		__nv_reservedSMEM_offset_0_alias
	.size		__nv_reservedSMEM_offset_0_alias, 0, 64
	.other		__nv_reservedSMEM_offset_0_alias,@"STO_CUDA_RESERVED_SHARED STV_DEFAULT"
__nv_reservedSMEM_offset_0_alias:
	.zero		0
	.zero		64


//--------------------- .nv.constant0._Z9transposePfS_iiii --------------------------
	.section	.nv.constant0._Z9transposePfS_iiii,"a",@progbits
	.sectionflags	@""
	.align	4
.nv.constant0._Z9transposePfS_iiii:
	.zero		928


//--------------------- SYMBOLS --------------------------

	.type		.nv.reservedSmem.offset0,@object
	.size		.nv.reservedSmem.offset0,0x4
